//
// Generated by NVIDIA NVVM Compiler
//
// Compiler Build ID: CL-36424714
// Cuda compilation tools, release 13.0, V13.0.88
// Based on NVVM 20.0.0
//

.version 9.0
.target sm_100
.address_size 64

	// .globl	_Z23array_operations_kernelPdS_S_S_S_S_i

.visible .entry _Z23array_operations_kernelPdS_S_S_S_S_i(
	.param .u64 .ptr .align 1 _Z23array_operations_kernelPdS_S_S_S_S_i_param_0,
	.param .u64 .ptr .align 1 _Z23array_operations_kernelPdS_S_S_S_S_i_param_1,
	.param .u64 .ptr .align 1 _Z23array_operations_kernelPdS_S_S_S_S_i_param_2,
	.param .u64 .ptr .align 1 _Z23array_operations_kernelPdS_S_S_S_S_i_param_3,
	.param .u64 .ptr .align 1 _Z23array_operations_kernelPdS_S_S_S_S_i_param_4,
	.param .u64 .ptr .align 1 _Z23array_operations_kernelPdS_S_S_S_S_i_param_5,
	.param .u32 _Z23array_operations_kernelPdS_S_S_S_S_i_param_6
)
{
	.reg .pred 	%p<3>;
	.reg .b32 	%r<6>;
	.reg .b64 	%rd<21>;
	.reg .b64 	%fd<16>;

	ld.param.u64 	%rd2, [_Z23array_operations_kernelPdS_S_S_S_S_i_param_0];
	ld.param.u64 	%rd3, [_Z23array_operations_kernelPdS_S_S_S_S_i_param_1];
	ld.param.u64 	%rd4, [_Z23array_operations_kernelPdS_S_S_S_S_i_param_2];
	ld.param.u64 	%rd5, [_Z23array_operations_kernelPdS_S_S_S_S_i_param_3];
	ld.param.u64 	%rd6, [_Z23array_operations_kernelPdS_S_S_S_S_i_param_4];
	ld.param.u64 	%rd7, [_Z23array_operations_kernelPdS_S_S_S_S_i_param_5];
	ld.param.u32 	%r2, [_Z23array_operations_kernelPdS_S_S_S_S_i_param_6];
	mov.u32 	%r3, %ctaid.x;
	mov.u32 	%r4, %ntid.x;
	mov.u32 	%r5, %tid.x;
	mad.lo.s32 	%r1, %r3, %r4, %r5;
	setp.ge.s32 	%p1, %r1, %r2;
	@%p1 bra 	$L__BB0_4;
	cvta.to.global.u64 	%rd8, %rd2;
	cvta.to.global.u64 	%rd9, %rd3;
	cvta.to.global.u64 	%rd10, %rd4;
	cvta.to.global.u64 	%rd11, %rd5;
	cvta.to.global.u64 	%rd12, %rd6;
	mul.wide.s32 	%rd13, %r1, 8;
	add.s64 	%rd1, %rd8, %rd13;
	ld.global.f64 	%fd5, [%rd1];
	add.s64 	%rd14, %rd9, %rd13;
	ld.global.f64 	%fd6, [%rd14];
	add.f64 	%fd7, %fd5, %fd6;
	add.s64 	%rd15, %rd10, %rd13;
	st.global.f64 	[%rd15], %fd7;
	ld.global.f64 	%fd8, [%rd1];
	ld.global.f64 	%fd9, [%rd14];
	sub.f64 	%fd10, %fd8, %fd9;
	add.s64 	%rd16, %rd11, %rd13;
	st.global.f64 	[%rd16], %fd10;
	ld.global.f64 	%fd11, [%rd1];
	ld.global.f64 	%fd12, [%rd14];
	mul.f64 	%fd13, %fd11, %fd12;
	add.s64 	%rd17, %rd12, %rd13;
	st.global.f64 	[%rd17], %fd13;
	ld.global.f64 	%fd1, [%rd14];
	setp.eq.f64 	%p2, %fd1, 0d0000000000000000;
	mov.f64 	%fd15, 0d0000000000000000;
	@%p2 bra 	$L__BB0_3;
	ld.global.f64 	%fd14, [%rd1];
	div.rn.f64 	%fd15, %fd14, %fd1;
$L__BB0_3:
	cvta.to.global.u64 	%rd18, %rd7;
	add.s64 	%rd20, %rd18, %rd13;
	st.global.f64 	[%rd20], %fd15;
$L__BB0_4:
	ret;

}


// ===== COMPILED SASS (sm_100) =====

	.target	sm_100

	.elftype	@"ET_EXEC"


//--------------------- .note.nv.tkinfo           --------------------------
	.section	.note.nv.tkinfo,"",@"SHT_NOTE"
	.sectionflags	@"SHF_NOTE_NV_TKINFO"
	.tkinfo
        /*0018*/ 	.word	0x00000002
        /*0030*/ 	.string	""
        /*0030*/ 	.string	"ptxas"
        /*0030*/ 	.string	"Cuda compilation tools, release 13.0, V13.0.88"
        /*0030*/ 	.string	"Build cuda_13.0.r13.0/compiler.36424714_0"
        /*0030*/ 	.string	"-arch sm_100 -m 64 "



//--------------------- .note.nv.cuinfo           --------------------------
	.section	.note.nv.cuinfo,"",@"SHT_NOTE"
	.sectionflags	@"SHF_NOTE_NV_CUINFO"
        /*0018*/ 	.short	0x0002
        /*001a*/ 	.short	0x0064
        /*001c*/ 	.short	0x0082
	.zero		2


//--------------------- .nv.info                  --------------------------
	.section	.nv.info,"",@"SHT_CUDA_INFO"
	.align	4


	//----- nvinfo : EIATTR_REGCOUNT
	.align		4
        /*0000*/ 	.byte	0x04, 0x2f
        /*0002*/ 	.short	(.L_1 - .L_0)
	.align		4
.L_0:
        /*0004*/ 	.word	index@(_Z23array_operations_kernelPdS_S_S_S_S_i)
        /*0008*/ 	.word	0x00000019


	//----- nvinfo : EIATTR_FRAME_SIZE
	.align		4
.L_1:
        /*000c*/ 	.byte	0x04, 0x11
        /*000e*/ 	.short	(.L_3 - .L_2)
	.align		4
.L_2:
        /*0010*/ 	.word	index@($__internal_0_$__cuda_sm20_div_rn_f64_full)
        /*0014*/ 	.word	0x00000000


	//----- nvinfo : EIATTR_FRAME_SIZE
	.align		4
.L_3:
        /*0018*/ 	.byte	0x04, 0x11
        /*001a*/ 	.short	(.L_5 - .L_4)
	.align		4
.L_4:
        /*001c*/ 	.word	index@(_Z23array_operations_kernelPdS_S_S_S_S_i)
        /*0020*/ 	.word	0x00000000


	//----- nvinfo : EIATTR_MIN_STACK_SIZE
	.align		4
.L_5:
        /*0024*/ 	.byte	0x04, 0x12
        /*0026*/ 	.short	(.L_7 - .L_6)
	.align		4
.L_6:
        /*0028*/ 	.word	index@(_Z23array_operations_kernelPdS_S_S_S_S_i)
        /*002c*/ 	.word	0x00000000
.L_7:


//--------------------- .nv.compat                --------------------------
	.section	.nv.compat,"",@"SHT_CUDA_COMPAT_INFO"
	.align	4
        /*0000*/ 	.byte	0x02, 0x09, 0x00, 0x00, 0x02, 0x02, 0x01, 0x00, 0x02, 0x05, 0x05, 0x00, 0x03, 0x07, 0x01, 0x01
        /*0010*/ 	.byte	0x02, 0x03, 0x00, 0x00, 0x02, 0x06, 0x01, 0x00, 0x04, 0x0b, 0x08, 0x00, 0x01, 0x00, 0x00, 0x00
        /*0020*/ 	.byte	0x00, 0x00, 0x00, 0x00


//--------------------- .nv.info._Z23array_operations_kernelPdS_S_S_S_S_i --------------------------
	.section	.nv.info._Z23array_operations_kernelPdS_S_S_S_S_i,"",@"SHT_CUDA_INFO"
	.sectionflags	@""
	.align	4


	//----- nvinfo : EIATTR_CUDA_API_VERSION
	.align		4
        /*0000*/ 	.byte	0x04, 0x37
        /*0002*/ 	.short	(.L_9 - .L_8)
.L_8:
        /*0004*/ 	.word	0x00000082


	//----- nvinfo : EIATTR_KPARAM_INFO
	.align		4
.L_9:
        /*0008*/ 	.byte	0x04, 0x17
        /*000a*/ 	.short	(.L_11 - .L_10)
.L_10:
        /*000c*/ 	.word	0x00000000
        /*0010*/ 	.short	0x0006
        /*0012*/ 	.short	0x0030
        /*0014*/ 	.byte	0x00, 0xf0, 0x11, 0x00


	//----- nvinfo : EIATTR_KPARAM_INFO
	.align		4
.L_11:
        /*0018*/ 	.byte	0x04, 0x17
        /*001a*/ 	.short	(.L_13 - .L_12)
.L_12:
        /*001c*/ 	.word	0x00000000
        /*0020*/ 	.short	0x0005
        /*0022*/ 	.short	0x0028
        /*0024*/ 	.byte	0x00, 0xf5, 0x21, 0x00


	//----- nvinfo : EIATTR_KPARAM_INFO
	.align		4
.L_13:
        /*0028*/ 	.byte	0x04, 0x17
        /*002a*/ 	.short	(.L_15 - .L_14)
.L_14:
        /*002c*/ 	.word	0x00000000
        /*0030*/ 	.short	0x0004
        /*0032*/ 	.short	0x0020
        /*0034*/ 	.byte	0x00, 0xf5, 0x21, 0x00


	//----- nvinfo : EIATTR_KPARAM_INFO
	.align		4
.L_15:
        /*0038*/ 	.byte	0x04, 0x17
        /*003a*/ 	.short	(.L_17 - .L_16)
.L_16:
        /*003c*/ 	.word	0x00000000
        /*0040*/ 	.short	0x0003
        /*0042*/ 	.short	0x0018
        /*0044*/ 	.byte	0x00, 0xf5, 0x21, 0x00


	//----- nvinfo : EIATTR_KPARAM_INFO
	.align		4
.L_17:
        /*0048*/ 	.byte	0x04, 0x17
        /*004a*/ 	.short	(.L_19 - .L_18)
.L_18:
        /*004c*/ 	.word	0x00000000
        /*0050*/ 	.short	0x0002
        /*0052*/ 	.short	0x0010
        /*0054*/ 	.byte	0x00, 0xf5, 0x21, 0x00


	//----- nvinfo : EIATTR_KPARAM_INFO
	.align		4
.L_19:
        /*0058*/ 	.byte	0x04, 0x17
        /*005a*/ 	.short	(.L_21 - .L_20)
.L_20:
        /*005c*/ 	.word	0x00000000
        /*0060*/ 	.short	0x0001
        /*0062*/ 	.short	0x0008
        /*0064*/ 	.byte	0x00, 0xf5, 0x21, 0x00


	//----- nvinfo : EIATTR_KPARAM_INFO
	.align		4
.L_21:
        /*0068*/ 	.byte	0x04, 0x17
        /*006a*/ 	.short	(.L_23 - .L_22)
.L_22:
        /*006c*/ 	.word	0x00000000
        /*0070*/ 	.short	0x0000
        /*0072*/ 	.short	0x0000
        /*0074*/ 	.byte	0x00, 0xf5, 0x21, 0x00


	//----- nvinfo : EIATTR_SPARSE_MMA_MASK
	.align		4
.L_23:
        /*0078*/ 	.byte	0x03, 0x50
        /*007a*/ 	.short	0x0000


	//----- nvinfo : EIATTR_MAXREG_COUNT
	.align		4
        /*007c*/ 	.byte	0x03, 0x1b
        /*007e*/ 	.short	0x00ff


	//----- nvinfo : EIATTR_MERCURY_ISA_VERSION
	.align		4
        /*0080*/ 	.byte	0x03, 0x5f
        /*0082*/ 	.short	0x0101


	//----- nvinfo : EIATTR_VRC_CTA_INIT_COUNT
	.align		4
        /*0084*/ 	.byte	0x02, 0x4a
	.zero		1
	.zero		1


	//----- nvinfo : EIATTR_EXIT_INSTR_OFFSETS
	.align		4
        /*0088*/ 	.byte	0x04, 0x1c
        /*008a*/ 	.short	(.L_25 - .L_24)


	//   ....[0]....
.L_24:
        /*008c*/ 	.word	0x00000070


	//   ....[1]....
        /*0090*/ 	.word	0x000003d0


	//----- nvinfo : EIATTR_CRS_STACK_SIZE
	.align		4
.L_25:
        /*0094*/ 	.byte	0x04, 0x1e
        /*0096*/ 	.short	(.L_27 - .L_26)
.L_26:
        /*0098*/ 	.word	0x00000000


	//----- nvinfo : EIATTR_CBANK_PARAM_SIZE
	.align		4
.L_27:
        /*009c*/ 	.byte	0x03, 0x19
        /*009e*/ 	.short	0x0034


	//----- nvinfo : EIATTR_PARAM_CBANK
	.align		4
        /*00a0*/ 	.byte	0x04, 0x0a
        /*00a2*/ 	.short	(.L_29 - .L_28)
	.align		4
.L_28:
        /*00a4*/ 	.word	index@(.nv.constant0._Z23array_operations_kernelPdS_S_S_S_S_i)
        /*00a8*/ 	.short	0x0380
        /*00aa*/ 	.short	0x0034


	//----- nvinfo : EIATTR_SW_WAR
	.align		4
.L_29:
        /*00ac*/ 	.byte	0x04, 0x36
        /*00ae*/ 	.short	(.L_31 - .L_30)
.L_30:
        /*00b0*/ 	.word	0x00000008
.L_31:


//--------------------- .nv.callgraph             --------------------------
	.section	.nv.callgraph,"",@"SHT_CUDA_CALLGRAPH"
	.align	4
	.sectionentsize	8
	.align		4
        /*0000*/ 	.word	0x00000000
	.align		4
        /*0004*/ 	.word	0xffffffff
	.align		4
        /*0008*/ 	.word	0x00000000
	.align		4
        /*000c*/ 	.word	0xfffffffe
	.align		4
        /*0010*/ 	.word	0x00000000
	.align		4
        /*0014*/ 	.word	0xfffffffd
	.align		4
        /*0018*/ 	.word	0x00000000
	.align		4
        /*001c*/ 	.word	0xfffffffc


//--------------------- .text._Z23array_operations_kernelPdS_S_S_S_S_i --------------------------
	.section	.text._Z23array_operations_kernelPdS_S_S_S_S_i,"ax",@progbits
	.align	128
        .global         _Z23array_operations_kernelPdS_S_S_S_S_i
        .type           _Z23array_operations_kernelPdS_S_S_S_S_i,@function
        .size           _Z23array_operations_kernelPdS_S_S_S_S_i,(.L_x_10 - _Z23array_operations_kernelPdS_S_S_S_S_i)
        .other          _Z23array_operations_kernelPdS_S_S_S_S_i,@"STO_CUDA_ENTRY STV_DEFAULT"
_Z23array_operations_kernelPdS_S_S_S_S_i:
.text._Z23array_operations_kernelPdS_S_S_S_S_i:
[----:B------:R-:W-:Y:S01]  /*0000*/  LDC R1, c[0x0][0x37c] ;  /* 0x0000df00ff017b82 */ /* 0x000fe20000000800 */
[----:B------:R-:W0:Y:S07]  /*0010*/  S2R R3, SR_TID.X ;  /* 0x0000000000037919 */ /* 0x000e2e0000002100 */
[----:B------:R-:W0:Y:S01]  /*0020*/  S2UR UR4, SR_CTAID.X ;  /* 0x00000000000479c3 */ /* 0x000e220000002500 */
[----:B------:R-:W1:Y:S07]  /*0030*/  LDCU UR5, c[0x0][0x3b0] ;  /* 0x00007600ff0577ac */ /* 0x000e6e0008000800 */
[----:B------:R-:W0:Y:S02]  /*0040*/  LDC R0, c[0x0][0x360] ;  /* 0x0000d800ff007b82 */ /* 0x000e240000000800 */
[----:B0-----:R-:W-:-:S05]  /*0050*/  IMAD R0, R0, UR4, R3 ;  /* 0x0000000400007c24 */ /* 0x001fca000f8e0203 */
[----:B-1----:R-:W-:-:S13]  /*0060*/  ISETP.GE.AND P0, PT, R0, UR5, PT ;  /* 0x0000000500007c0c */ /* 0x002fda000bf06270 */
[----:B------:R-:W-:Y:S05]  /*0070*/  @P0 EXIT ;  /* 0x000000000000094d */ /* 0x000fea0003800000 */
[----:B------:R-:W0:Y:S01]  /*0080*/  LDC.64 R4, c[0x0][0x380] ;  /* 0x0000e000ff047b82 */ /* 0x000e220000000a00 */
[----:B------:R-:W1:Y:S07]  /*0090*/  LDCU.64 UR4, c[0x0][0x358] ;  /* 0x00006b00ff0477ac */ /* 0x000e6e0008000a00 */
[----:B------:R-:W2:Y:S08]  /*00a0*/  LDC.64 R2, c[0x0][0x388] ;  /* 0x0000e200ff027b82 */ /* 0x000eb00000000a00 */
[----:B------:R-:W3:Y:S01]  /*00b0*/  LDC.64 R10, c[0x0][0x390] ;  /* 0x0000e400ff0a7b82 */ /* 0x000ee20000000a00 */
[----:B0-----:R-:W-:-:S07]  /*00c0*/  IMAD.WIDE R4, R0, 0x8, R4 ;  /* 0x0000000800047825 */ /* 0x001fce00078e0204 */
[----:B------:R-:W0:Y:S01]  /*00d0*/  LDC.64 R14, c[0x0][0x398] ;  /* 0x0000e600ff0e7b82 */ /* 0x000e220000000a00 */
[----:B-1----:R-:W4:Y:S01]  /*00e0*/  LDG.E.64 R6, desc[UR4][R4.64] ;  /* 0x0000000404067981 */ /* 0x002f22000c1e1b00 */
[----:B--2---:R-:W-:-:S06]  /*00f0*/  IMAD.WIDE R2, R0, 0x8, R2 ;  /* 0x0000000800027825 */ /* 0x004fcc00078e0202 */
[----:B------:R-:W1:Y:S01]  /*0100*/  LDC.64 R18, c[0x0][0x3a0] ;  /* 0x0000e800ff127b82 */ /* 0x000e620000000a00 */
[----:B------:R-:W4:Y:S02]  /*0110*/  LDG.E.64 R8, desc[UR4][R2.64] ;  /* 0x0000000402087981 */ /* 0x000f24000c1e1b00 */
[----:B----4-:R-:W-:Y:S01]  /*0120*/  DADD R6, R6, R8 ;  /* 0x0000000006067229 */ /* 0x010fe20000000008 */
[----:B---3--:R-:W-:-:S06]  /*0130*/  IMAD.WIDE R8, R0, 0x8, R10 ;  /* 0x0000000800087825 */ /* 0x008fcc00078e020a */
[----:B------:R1:W-:Y:S04]  /*0140*/  STG.E.64 desc[UR4][R8.64], R6 ;  /* 0x0000000608007986 */ /* 0x0003e8000c101b04 */
[----:B------:R-:W2:Y:S04]  /*0150*/  LDG.E.64 R10, desc[UR4][R4.64] ;  /* 0x00000004040a7981 */ /* 0x000ea8000c1e1b00 */
[----:B------:R-:W2:Y:S02]  /*0160*/  LDG.E.64 R12, desc[UR4][R2.64] ;  /* 0x00000004020c7981 */ /* 0x000ea4000c1e1b00 */
[----:B--2---:R-:W-:Y:S01]  /*0170*/  DADD R10, R10, -R12 ;  /* 0x000000000a0a7229 */ /* 0x004fe2000000080c */
[----:B0-----:R-:W-:-:S06]  /*0180*/  IMAD.WIDE R12, R0, 0x8, R14 ;  /* 0x00000008000c7825 */ /* 0x001fcc00078e020e */
[----:B------:R0:W-:Y:S04]  /*0190*/  STG.E.64 desc[UR4][R12.64], R10 ;  /* 0x0000000a0c007986 */ /* 0x0001e8000c101b04 */
[----:B------:R-:W2:Y:S04]  /*01a0*/  LDG.E.64 R14, desc[UR4][R4.64] ;  /* 0x00000004040e7981 */ /* 0x000ea8000c1e1b00 */
[----:B------:R-:W2:Y:S01]  /*01b0*/  LDG.E.64 R16, desc[UR4][R2.64] ;  /* 0x0000000402107981 */ /* 0x000ea2000c1e1b00 */
[----:B-1----:R-:W-:Y:S01]  /*01c0*/  IMAD.WIDE R6, R0, 0x8, R18 ;  /* 0x0000000800067825 */ /* 0x002fe200078e0212 */
[----:B--2---:R-:W-:-:S07]  /*01d0*/  DMUL R14, R14, R16 ;  /* 0x000000100e0e7228 */ /* 0x004fce0000000000 */
[----:B------:R0:W-:Y:S04]  /*01e0*/  STG.E.64 desc[UR4][R6.64], R14 ;  /* 0x0000000e06007986 */ /* 0x0001e8000c101b04 */
[----:B------:R-:W2:Y:S01]  /*01f0*/  LDG.E.64 R8, desc[UR4][R2.64] ;  /* 0x0000000402087981 */ /* 0x000ea2000c1e1b00 */
[----:B------:R-:W-:Y:S01]  /*0200*/  BSSY.RECONVERGENT B0, `(.L_x_0) ;  /* 0x0000019000007945 */ /* 0x000fe20003800200 */
[----:B------:R-:W-:Y:S01]  /*0210*/  CS2R R16, SRZ ;  /* 0x0000000000107805 */ /* 0x000fe2000001ff00 */
[----:B--2---:R-:W-:-:S14]  /*0220*/  DSETP.NEU.AND P0, PT, R8, RZ, PT ;  /* 0x000000ff0800722a */ /* 0x004fdc0003f0d000 */
[----:B0-----:R-:W-:Y:S05]  /*0230*/  @!P0 BRA `(.L_x_1) ;  /* 0x0000000000548947 */ /* 0x001fea0003800000 */
[----:B------:R-:W2:Y:S01]  /*0240*/  LDG.E.64 R6, desc[UR4][R4.64] ;  /* 0x0000000404067981 */ /* 0x000ea2000c1e1b00 */
[----:B------:R-:W0:Y:S01]  /*0250*/  MUFU.RCP64H R3, R9 ;  /* 0x0000000900037308 */ /* 0x000e220000001800 */
[----:B------:R-:W-:Y:S01]  /*0260*/  IMAD.MOV.U32 R2, RZ, RZ, 0x1 ;  /* 0x00000001ff027424 */ /* 0x000fe200078e00ff */
[----:B------:R-:W-:Y:S05]  /*0270*/  BSSY.RECONVERGENT B1, `(.L_x_2) ;  /* 0x000000f000017945 */ /* 0x000fea0003800200 */
[----:B0-----:R-:W-:-:S08]  /*0280*/  DFMA R10, -R8, R2, 1 ;  /* 0x3ff00000080a742b */ /* 0x001fd00000000102 */
[----:B------:R-:W-:-:S08]  /*0290*/  DFMA R10, R10, R10, R10 ;  /* 0x0000000a0a0a722b */ /* 0x000fd0000000000a */
[----:B------:R-:W-:-:S08]  /*02a0*/  DFMA R10, R2, R10, R2 ;  /* 0x0000000a020a722b */ /* 0x000fd00000000002 */
[----:B------:R-:W-:-:S08]  /*02b0*/  DFMA R2, -R8, R10, 1 ;  /* 0x3ff000000802742b */ /* 0x000fd0000000010a */
[----:B------:R-:W-:-:S08]  /*02c0*/  DFMA R2, R10, R2, R10 ;  /* 0x000000020a02722b */ /* 0x000fd0000000000a */
[----:B--2---:R-:W-:Y:S01]  /*02d0*/  DMUL R10, R6, R2 ;  /* 0x00000002060a7228 */ /* 0x004fe20000000000 */
[----:B------:R-:W-:-:S07]  /*02e0*/  FSETP.GEU.AND P1, PT, |R7|, 6.5827683646048100446e-37, PT ;  /* 0x036000000700780b */ /* 0x000fce0003f2e200 */
[----:B------:R-:W-:-:S08]  /*02f0*/  DFMA R12, -R8, R10, R6 ;  /* 0x0000000a080c722b */ /* 0x000fd00000000106 */
[----:B------:R-:W-:-:S10]  /*0300*/  DFMA R2, R2, R12, R10 ;  /* 0x0000000c0202722b */ /* 0x000fd4000000000a */
[----:B------:R-:W-:-:S05]  /*0310*/  FFMA R4, RZ, R9, R3 ;  /* 0x00000009ff047223 */ /* 0x000fca0000000003 */
[----:B------:R-:W-:-:S13]  /*0320*/  FSETP.GT.AND P0, PT, |R4|, 1.469367938527859385e-39, PT ;  /* 0x001000000400780b */ /* 0x000fda0003f04200 */
[----:B------:R-:W-:Y:S05]  /*0330*/  @P0 BRA P1, `(.L_x_3) ;  /* 0x0000000000080947 */ /* 0x000fea0000800000 */
[----:B------:R-:W-:-:S07]  /*0340*/  MOV R10, 0x360 ;  /* 0x00000360000a7802 */ /* 0x000fce0000000f00 */
[----:B------:R-:W-:Y:S05]  /*0350*/  CALL.REL.NOINC `($__internal_0_$__cuda_sm20_div_rn_f64_full) ;  /* 0x0000000000207944 */ /* 0x000fea0003c00000 */
.L_x_3:
[----:B------:R-:W-:Y:S05]  /*0360*/  BSYNC.RECONVERGENT B1 ;  /* 0x0000000000017941 */ /* 0x000fea0003800200 */
.L_x_2:
[----:B------:R-:W-:Y:S02]  /*0370*/  IMAD.MOV.U32 R16, RZ, RZ, R2 ;  /* 0x000000ffff107224 */ /* 0x000fe400078e0002 */
[----:B------:R-:W-:-:S07]  /*0380*/  IMAD.MOV.U32 R17, RZ, RZ, R3 ;  /* 0x000000ffff117224 */ /* 0x000fce00078e0003 */
.L_x_1:
[----:B------:R-:W-:Y:S05]  /*0390*/  BSYNC.RECONVERGENT B0 ;  /* 0x0000000000007941 */ /* 0x000fea0003800200 */
.L_x_0:
[----:B------:R-:W0:Y:S02]  /*03a0*/  LDC.64 R2, c[0x0][0x3a8] ;  /* 0x0000ea00ff027b82 */ /* 0x000e240000000a00 */
[----:B0-----:R-:W-:-:S05]  /*03b0*/  IMAD.WIDE R2, R0, 0x8, R2 ;  /* 0x0000000800027825 */ /* 0x001fca00078e0202 */
[----:B------:R-:W-:Y:S01]  /*03c0*/  STG.E.64 desc[UR4][R2.64], R16 ;  /* 0x0000001002007986 */ /* 0x000fe2000c101b04 */
[----:B------:R-:W-:Y:S05]  /*03d0*/  EXIT ;  /* 0x000000000000794d */ /* 0x000fea0003800000 */
        .weak           $__internal_0_$__cuda_sm20_div_rn_f64_full
        .type           $__internal_0_$__cuda_sm20_div_rn_f64_full,@function
        .size           $__internal_0_$__cuda_sm20_div_rn_f64_full,(.L_x_10 - $__internal_0_$__cuda_sm20_div_rn_f64_full)
$__internal_0_$__cuda_sm20_div_rn_f64_full:
[C---:B------:R-:W-:Y:S01]  /*03e0*/  FSETP.GEU.AND P0, PT, |R9|.reuse, 1.469367938527859385e-39, PT ;  /* 0x001000000900780b */ /* 0x040fe20003f0e200 */
[--C-:B------:R-:W-:Y:S01]  /*03f0*/  IMAD.MOV.U32 R4, RZ, RZ, R8.reuse ;  /* 0x000000ffff047224 */ /* 0x100fe200078e0008 */
[----:B------:R-:W-:Y:S01]  /*0400*/  LOP3.LUT R2, R9, 0x800fffff, RZ, 0xc0, !PT ;  /* 0x800fffff09027812 */ /* 0x000fe200078ec0ff */
[----:B------:R-:W-:Y:S01]  /*0410*/  IMAD.MOV.U32 R5, RZ, RZ, R9 ;  /* 0x000000ffff057224 */ /* 0x000fe200078e0009 */
[C---:B------:R-:W-:Y:S01]  /*0420*/  FSETP.GEU.AND P2, PT, |R7|.reuse, 1.469367938527859385e-39, PT ;  /* 0x001000000700780b */ /* 0x040fe20003f4e200 */
[----:B------:R-:W-:Y:S01]  /*0430*/  IMAD.MOV.U32 R16, RZ, RZ, 0x1 ;  /* 0x00000001ff107424 */ /* 0x000fe200078e00ff */
[----:B------:R-:W-:Y:S01]  /*0440*/  LOP3.LUT R3, R2, 0x3ff00000, RZ, 0xfc, !PT ;  /* 0x3ff0000002037812 */ /* 0x000fe200078efcff */
[----:B------:R-:W-:Y:S01]  /*0450*/  IMAD.MOV.U32 R2, RZ, RZ, R8 ;  /* 0x000000ffff027224 */ /* 0x000fe200078e0008 */
[----:B------:R-:W-:Y:S01]  /*0460*/  LOP3.LUT R11, R7, 0x7ff00000, RZ, 0xc0, !PT ;  /* 0x7ff00000070b7812 */ /* 0x000fe200078ec0ff */
[----:B------:R-:W-:Y:S01]  /*0470*/  BSSY.RECONVERGENT B2, `(.L_x_4) ;  /* 0x0000051000027945 */ /* 0x000fe20003800200 */
[----:B------:R-:W-:-:S03]  /*0480*/  LOP3.LUT R14, R9, 0x7ff00000, RZ, 0xc0, !PT ;  /* 0x7ff00000090e7812 */ /* 0x000fc600078ec0ff */
[----:B------:R-:W-:Y:S01]  /*0490*/  @!P0 DMUL R2, R4, 8.98846567431157953865e+307 ;  /* 0x7fe0000004028828 */ /* 0x000fe20000000000 */
[----:B------:R-:W-:-:S03]  /*04a0*/  ISETP.GE.U32.AND P1, PT, R11, R14, PT ;  /* 0x0000000e0b00720c */ /* 0x000fc60003f26070 */
[----:B------:R-:W-:Y:S02]  /*04b0*/  @!P2 LOP3.LUT R8, R5, 0x7ff00000, RZ, 0xc0, !PT ;  /* 0x7ff000000508a812 */ /* 0x000fe400078ec0ff */
[----:B------:R-:W0:Y:S02]  /*04c0*/  MUFU.RCP64H R17, R3 ;  /* 0x0000000300117308 */ /* 0x000e240000001800 */
[----:B------:R-:W-:Y:S01]  /*04d0*/  @!P2 ISETP.GE.U32.AND P3, PT, R11, R8, PT ;  /* 0x000000080b00a20c */ /* 0x000fe20003f66070 */
[----:B------:R-:W-:Y:S01]  /*04e0*/  IMAD.MOV.U32 R8, RZ, RZ, R6 ;  /* 0x000000ffff087224 */ /* 0x000fe200078e0006 */
[----:B0-----:R-:W-:-:S08]  /*04f0*/  DFMA R12, R16, -R2, 1 ;  /* 0x3ff00000100c742b */ /* 0x001fd00000000802 */
[----:B------:R-:W-:Y:S01]  /*0500*/  DFMA R18, R12, R12, R12 ;  /* 0x0000000c0c12722b */ /* 0x000fe2000000000c */
[----:B------:R-:W-:-:S05]  /*0510*/  IMAD.MOV.U32 R12, RZ, RZ, 0x1ca00000 ;  /* 0x1ca00000ff0c7424 */ /* 0x000fca00078e00ff */
[C---:B------:R-:W-:Y:S02]  /*0520*/  @!P2 SEL R13, R12.reuse, 0x63400000, !P3 ;  /* 0x634000000c0da807 */ /* 0x040fe40005800000 */
[----:B------:R-:W-:Y:S01]  /*0530*/  DFMA R16, R16, R18, R16 ;  /* 0x000000121010722b */ /* 0x000fe20000000010 */
[----:B------:R-:W-:Y:S01]  /*0540*/  SEL R9, R12, 0x63400000, !P1 ;  /* 0x634000000c097807 */ /* 0x000fe20004800000 */
[----:B------:R-:W-:Y:S01]  /*0550*/  @!P2 IMAD.MOV.U32 R18, RZ, RZ, RZ ;  /* 0x000000ffff12a224 */ /* 0x000fe200078e00ff */
[--C-:B------:R-:W-:Y:S02]  /*0560*/  @!P2 LOP3.LUT R13, R13, 0x80000000, R7.reuse, 0xf8, !PT ;  /* 0x800000000d0da812 */ /* 0x100fe400078ef807 */
[----:B------:R-:W-:Y:S02]  /*0570*/  LOP3.LUT R9, R9, 0x800fffff, R7, 0xf8, !PT ;  /* 0x800fffff09097812 */ /* 0x000fe400078ef807 */
[----:B------:R-:W-:Y:S01]  /*0580*/  @!P2 LOP3.LUT R19, R13, 0x100000, RZ, 0xfc, !PT ;  /* 0x001000000d13a812 */ /* 0x000fe200078efcff */
[----:B------:R-:W-:-:S05]  /*0590*/  DFMA R20, R16, -R2, 1 ;  /* 0x3ff000001014742b */ /* 0x000fca0000000802 */
[----:B------:R-:W-:-:S03]  /*05a0*/  @!P2 DFMA R8, R8, 2, -R18 ;  /* 0x400000000808a82b */ /* 0x000fc60000000812 */
[----:B------:R-:W-:Y:S01]  /*05b0*/  DFMA R16, R16, R20, R16 ;  /* 0x000000141010722b */ /* 0x000fe20000000010 */
[----:B------:R-:W-:Y:S02]  /*05c0*/  IMAD.MOV.U32 R21, RZ, RZ, R11 ;  /* 0x000000ffff157224 */ /* 0x000fe400078e000b */
[----:B------:R-:W-:Y:S01]  /*05d0*/  IMAD.MOV.U32 R20, RZ, RZ, R14 ;  /* 0x000000ffff147224 */ /* 0x000fe200078e000e */
[----:B------:R-:W-:-:S03]  /*05e0*/  @!P0 LOP3.LUT R20, R3, 0x7ff00000, RZ, 0xc0, !PT ;  /* 0x7ff0000003148812 */ /* 0x000fc600078ec0ff */
[----:B------:R-:W-:Y:S01]  /*05f0*/  @!P2 LOP3.LUT R21, R9, 0x7ff00000, RZ, 0xc0, !PT ;  /* 0x7ff000000915a812 */ /* 0x000fe200078ec0ff */
[----:B------:R-:W-:Y:S01]  /*0600*/  DMUL R18, R16, R8 ;  /* 0x0000000810127228 */ /* 0x000fe20000000000 */
[----:B------:R-:W-:-:S03]  /*0610*/  VIADD R22, R20, 0xffffffff ;  /* 0xffffffff14167836 */ /* 0x000fc60000000000 */
[----:B------:R-:W-:-:S04]  /*0620*/  VIADD R13, R21, 0xffffffff ;  /* 0xffffffff150d7836 */ /* 0x000fc80000000000 */
[----:B------:R-:W-:Y:S01]  /*0630*/  DFMA R14, R18, -R2, R8 ;  /* 0x80000002120e722b */ /* 0x000fe20000000008 */
[----:B------:R-:W-:-:S04]  /*0640*/  ISETP.GT.U32.AND P0, PT, R13, 0x7feffffe, PT ;  /* 0x7feffffe0d00780c */ /* 0x000fc80003f04070 */
[----:B------:R-:W-:-:S03]  /*0650*/  ISETP.GT.U32.OR P0, PT, R22, 0x7feffffe, P0 ;  /* 0x7feffffe1600780c */ /* 0x000fc60000704470 */
[----:B------:R-:W-:-:S10]  /*0660*/  DFMA R14, R16, R14, R18 ;  /* 0x0000000e100e722b */ /* 0x000fd40000000012 */
[----:B------:R-:W-:Y:S05]  /*0670*/  @P0 BRA `(.L_x_5) ;  /* 0x00000000006c0947 */ /* 0x000fea0003800000 */
[----:B------:R-:W-:-:S04]  /*0680*/  LOP3.LUT R16, R5, 0x7ff00000, RZ, 0xc0, !PT ;  /* 0x7ff0000005107812 */ /* 0x000fc800078ec0ff */
[CC--:B------:R-:W-:Y:S02]  /*0690*/  VIADDMNMX R6, R11.reuse, -R16.reuse, 0xb9600000, !PT ;  /* 0xb96000000b067446 */ /* 0x0c0fe40007800910 */
[----:B------:R-:W-:Y:S02]  /*06a0*/  ISETP.GE.U32.AND P0, PT, R11, R16, PT ;  /* 0x000000100b00720c */ /* 0x000fe40003f06070 */
[----:B------:R-:W-:Y:S02]  /*06b0*/  VIMNMX R6, PT, PT, R6, 0x46a00000, PT ;  /* 0x46a0000006067848 */ /* 0x000fe40003fe0100 */
[----:B------:R-:W-:-:S05]  /*06c0*/  SEL R11, R12, 0x63400000, !P0 ;  /* 0x634000000c0b7807 */ /* 0x000fca0004000000 */
[----:B------:R-:W-:Y:S02]  /*06d0*/  IMAD.IADD R11, R6, 0x1, -R11 ;  /* 0x00000001060b7824 */ /* 0x000fe400078e0a0b */
[----:B------:R-:W-:Y:S02]  /*06e0*/  IMAD.MOV.U32 R6, RZ, RZ, RZ ;  /* 0x000000ffff067224 */ /* 0x000fe400078e00ff */
[----:B------:R-:W-:-:S06]  /*06f0*/  VIADD R7, R11, 0x7fe00000 ;  /* 0x7fe000000b077836 */ /* 0x000fcc0000000000 */
[----:B------:R-:W-:-:S10]  /*0700*/  DMUL R12, R14, R6 ;  /* 0x000000060e0c7228 */ /* 0x000fd40000000000 */
[----:B------:R-:W-:-:S13]  /*0710*/  FSETP.GTU.AND P0, PT, |R13|, 1.469367938527859385e-39, PT ;  /* 0x001000000d00780b */ /* 0x000fda0003f0c200 */
[----:B------:R-:W-:Y:S05]  /*0720*/  @P0 BRA `(.L_x_6) ;  /* 0x0000000000940947 */ /* 0x000fea0003800000 */
[----:B------:R-:W-:Y:S01]  /*0730*/  DFMA R2, R14, -R2, R8 ;  /* 0x800000020e02722b */ /* 0x000fe20000000008 */
[----:B------:R-:W-:-:S09]  /*0740*/  IMAD.MOV.U32 R6, RZ, RZ, RZ ;  /* 0x000000ffff067224 */ /* 0x000fd200078e00ff */
[C---:B------:R-:W-:Y:S02]  /*0750*/  FSETP.NEU.AND P0, PT, R3.reuse, RZ, PT ;  /* 0x000000ff0300720b */ /* 0x040fe40003f0d000 */
[----:B------:R-:W-:-:S04]  /*0760*/  LOP3.LUT R5, R3, 0x80000000, R5, 0x48, !PT ;  /* 0x8000000003057812 */ /* 0x000fc800078e4805 */
[----:B------:R-:W-:-:S07]  /*0770*/  LOP3.LUT R7, R5, R7, RZ, 0xfc, !PT ;  /* 0x0000000705077212 */ /* 0x000fce00078efcff */
[----:B------:R-:W-:Y:S05]  /*0780*/  @!P0 BRA `(.L_x_6) ;  /* 0x00000000007c8947 */ /* 0x000fea0003800000 */
[----:B------:R-:W-:Y:S01]  /*0790*/  IMAD.MOV R3, RZ, RZ, -R11 ;  /* 0x000000ffff037224 */ /* 0x000fe200078e0a0b */
[----:B------:R-:W-:Y:S01]  /*07a0*/  DMUL.RP R6, R14, R6 ;  /* 0x000000060e067228 */ /* 0x000fe20000008000 */
[----:B------:R-:W-:Y:S01]  /*07b0*/  IMAD.MOV.U32 R2, RZ, RZ, RZ ;  /* 0x000000ffff027224 */ /* 0x000fe200078e00ff */
[----:B------:R-:W-:-:S05]  /*07c0*/  IADD3 R11, PT, PT, -R11, -0x43300000, RZ ;  /* 0xbcd000000b0b7810 */ /* 0x000fca0007ffe1ff */
[----:B------:R-:W-:-:S03]  /*07d0*/  DFMA R2, R12, -R2, R14 ;  /* 0x800000020c02722b */ /* 0x000fc6000000000e */
[----:B------:R-:W-:-:S07]  /*07e0*/  LOP3.LUT R5, R7, R5, RZ, 0x3c, !PT ;  /* 0x0000000507057212 */ /* 0x000fce00078e3cff */
[----:B------:R-:W-:-:S04]  /*07f0*/  FSETP.NEU.AND P0, PT, |R3|, R11, PT ;  /* 0x0000000b0300720b */ /* 0x000fc80003f0d200 */
[----:B------:R-:W-:Y:S02]  /*0800*/  FSEL R12, R6, R12, !P0 ;  /* 0x0000000c060c7208 */ /* 0x000fe40004000000 */
[----:B------:R-:W-:Y:S01]  /*0810*/  FSEL R13, R5, R13, !P0 ;  /* 0x0000000d050d7208 */ /* 0x000fe20004000000 */
[----:B------:R-:W-:Y:S06]  /*0820*/  BRA `(.L_x_6) ;  /* 0x0000000000547947 */ /* 0x000fec0003800000 */
.L_x_5:
[----:B------:R-:W-:-:S14]  /*0830*/  DSETP.NAN.AND P0, PT, R6, R6, PT ;  /* 0x000000060600722a */ /* 0x000fdc0003f08000 */
[----:B------:R-:W-:Y:S05]  /*0840*/  @P0 BRA `(.L_x_7) ;  /* 0x0000000000440947 */ /* 0x000fea0003800000 */
[----:B------:R-:W-:-:S14]  /*0850*/  DSETP.NAN.AND P0, PT, R4, R4, PT ;  /* 0x000000040400722a */ /* 0x000fdc0003f08000 */
[----:B------:R-:W-:Y:S05]  /*0860*/  @P0 BRA `(.L_x_8) ;  /* 0x0000000000300947 */ /* 0x000fea0003800000 */
[----:B------:R-:W-:Y:S01]  /*0870*/  ISETP.NE.AND P0, PT, R21, R20, PT ;  /* 0x000000141500720c */ /* 0x000fe20003f05270 */
[----:B------:R-:W-:Y:S02]  /*0880*/  IMAD.MOV.U32 R12, RZ, RZ, 0x0 ;  /* 0x00000000ff0c7424 */ /* 0x000fe400078e00ff */
[----:B------:R-:W-:-:S10]  /*0890*/  IMAD.MOV.U32 R13, RZ, RZ, -0x80000 ;  /* 0xfff80000ff0d7424 */ /* 0x000fd400078e00ff */
[----:B------:R-:W-:Y:S05]  /*08a0*/  @!P0 BRA `(.L_x_6) ;  /* 0x0000000000348947 */ /* 0x000fea0003800000 */
[----:B------:R-:W-:Y:S02]  /*08b0*/  ISETP.NE.AND P0, PT, R21, 0x7ff00000, PT ;  /* 0x7ff000001500780c */ /* 0x000fe40003f05270 */
[----:B------:R-:W-:Y:S02]  /*08c0*/  LOP3.LUT R13, R7, 0x80000000, R5, 0x48, !PT ;  /* 0x80000000070d7812 */ /* 0x000fe400078e4805 */
[----:B------:R-:W-:-:S13]  /*08d0*/  ISETP.EQ.OR P0, PT, R20, RZ, !P0 ;  /* 0x000000ff1400720c */ /* 0x000fda0004702670 */
[----:B------:R-:W-:Y:S01]  /*08e0*/  @P0 LOP3.LUT R2, R13, 0x7ff00000, RZ, 0xfc, !PT ;  /* 0x7ff000000d020812 */ /* 0x000fe200078efcff */
[----:B------:R-:W-:Y:S02]  /*08f0*/  @!P0 IMAD.MOV.U32 R12, RZ, RZ, RZ ;  /* 0x000000ffff0c8224 */ /* 0x000fe400078e00ff */
[----:B------:R-:W-:Y:S02]  /*0900*/  @P0 IMAD.MOV.U32 R12, RZ, RZ, RZ ;  /* 0x000000ffff0c0224 */ /* 0x000fe400078e00ff */
[----:B------:R-:W-:Y:S01]  /*0910*/  @P0 IMAD.MOV.U32 R13, RZ, RZ, R2 ;  /* 0x000000ffff0d0224 */ /* 0x000fe200078e0002 */
[----:B------:R-:W-:Y:S06]  /*0920*/  BRA `(.L_x_6) ;  /* 0x0000000000147947 */ /* 0x000fec0003800000 */
.L_x_8:
[----:B------:R-:W-:Y:S01]  /*0930*/  LOP3.LUT R13, R5, 0x80000, RZ, 0xfc, !PT ;  /* 0x00080000050d7812 */ /* 0x000fe200078efcff */
[----:B------:R-:W-:Y:S01]  /*0940*/  IMAD.MOV.U32 R12, RZ, RZ, R4 ;  /* 0x000000ffff0c7224 */ /* 0x000fe200078e0004 */
[----:B------:R-:W-:Y:S06]  /*0950*/  BRA `(.L_x_6) ;  /* 0x0000000000087947 */ /* 0x000fec0003800000 */
.L_x_7:
[----:B------:R-:W-:Y:S01]  /*0960*/  LOP3.LUT R13, R7, 0x80000, RZ, 0xfc, !PT ;  /* 0x00080000070d7812 */ /* 0x000fe200078efcff */
[----:B------:R-:W-:-:S07]  /*0970*/  IMAD.MOV.U32 R12, RZ, RZ, R6 ;  /* 0x000000ffff0c7224 */ /* 0x000fce00078e0006 */
.L_x_6:
[----:B------:R-:W-:Y:S05]  /*0980*/  BSYNC.RECONVERGENT B2 ;  /* 0x0000000000027941 */ /* 0x000fea0003800200 */
.L_x_4:
[----:B------:R-:W-:Y:S02]  /*0990*/  IMAD.MOV.U32 R11, RZ, RZ, 0x0 ;  /* 0x00000000ff0b7424 */ /* 0x000fe400078e00ff */
[----:B------:R-:W-:Y:S02]  /*09a0*/  IMAD.MOV.U32 R2, RZ, RZ, R12 ;  /* 0x000000ffff027224 */ /* 0x000fe400078e000c */
[----:B------:R-:W-:Y:S01]  /*09b0*/  IMAD.MOV.U32 R3, RZ, RZ, R13 ;  /* 0x000000ffff037224 */ /* 0x000fe200078e000d */
[----:B------:R-:W-:Y:S06]  /*09c0*/  RET.REL.NODEC R10 `(_Z23array_operations_kernelPdS_S_S_S_S_i) ;  /* 0xfffffff40a8c7950 */ /* 0x000fec0003c3ffff */
.L_x_9:
[----:B------:R-:W-:-:S00]  /*09d0*/  BRA `(.L_x_9) ;  /* 0xfffffffc00fc7947 */ /* 0x000fc0000383ffff */
[----:B------:R-:W-:-:S00]  /*09e0*/  NOP ;  /* 0x0000000000007918 */ /* 0x000fc00000000000 */
        /* <DEDUP_REMOVED lines=9> */
.L_x_10:


//--------------------- .nv.shared.reserved.0     --------------------------
	.section	.nv.shared.reserved.0,"aw",@nobits
	.weak		__nv_reservedSMEM_offset_0_alias
	.size		__nv_reservedSMEM_offset_0_alias, 0, 64
	.other		__nv_reservedSMEM_offset_0_alias,@"STO_CUDA_RESERVED_SHARED STV_DEFAULT"
__nv_reservedSMEM_offset_0_alias:
	.zero		0
	.zero		64


//--------------------- .nv.constant0._Z23array_operations_kernelPdS_S_S_S_S_i --------------------------
	.section	.nv.constant0._Z23array_operations_kernelPdS_S_S_S_S_i,"a",@progbits
	.sectionflags	@""
	.align	4
.nv.constant0._Z23array_operations_kernelPdS_S_S_S_S_i:
	.zero		948


//--------------------- SYMBOLS --------------------------

	.type		.nv.reservedSmem.offset0,@object
	.size		.nv.reservedSmem.offset0,0x4
